//
// Generated by NVIDIA NVVM Compiler
//
// Compiler Build ID: CL-36424714
// Cuda compilation tools, release 13.0, V13.0.88
// Based on NVVM 20.0.0
//

.version 9.0
.target sm_100
.address_size 64

	// .globl	_Z4noopv

.visible .entry _Z4noopv()
{


	ret;

}


// ===== COMPILED SASS (sm_100) =====

	.target	sm_100

	.elftype	@"ET_EXEC"


//--------------------- .note.nv.tkinfo           --------------------------
	.section	.note.nv.tkinfo,"",@"SHT_NOTE"
	.sectionflags	@"SHF_NOTE_NV_TKINFO"
	.tkinfo
        /*0018*/ 	.word	0x00000002
        /*0030*/ 	.string	""
        /*0030*/ 	.string	"ptxas"
        /*0030*/ 	.string	"Cuda compilation tools, release 13.0, V13.0.88"
        /*0030*/ 	.string	"Build cuda_13.0.r13.0/compiler.36424714_0"
        /*0030*/ 	.string	"-arch sm_100 -m 64 "



//--------------------- .note.nv.cuinfo           --------------------------
	.section	.note.nv.cuinfo,"",@"SHT_NOTE"
	.sectionflags	@"SHF_NOTE_NV_CUINFO"
        /*0018*/ 	.short	0x0002
        /*001a*/ 	.short	0x0064
        /*001c*/ 	.short	0x0082
	.zero		2


//--------------------- .nv.info                  --------------------------
	.section	.nv.info,"",@"SHT_CUDA_INFO"
	.align	4


	//----- nvinfo : EIATTR_REGCOUNT
	.align		4
        /*0000*/ 	.byte	0x04, 0x2f
        /*0002*/ 	.short	(.L_1 - .L_0)
	.align		4
.L_0:
        /*0004*/ 	.word	index@(_Z4noopv)
        /*0008*/ 	.word	0x00000004


	//----- nvinfo : EIATTR_FRAME_SIZE
	.align		4
.L_1:
        /*000c*/ 	.byte	0x04, 0x11
        /*000e*/ 	.short	(.L_3 - .L_2)
	.align		4
.L_2:
        /*0010*/ 	.word	index@(_Z4noopv)
        /*0014*/ 	.word	0x00000000


	//----- nvinfo : EIATTR_MIN_STACK_SIZE
	.align		4
.L_3:
        /*0018*/ 	.byte	0x04, 0x12
        /*001a*/ 	.short	(.L_5 - .L_4)
	.align		4
.L_4:
        /*001c*/ 	.word	index@(_Z4noopv)
        /*0020*/ 	.word	0x00000000
.L_5:


//--------------------- .nv.compat                --------------------------
	.section	.nv.compat,"",@"SHT_CUDA_COMPAT_INFO"
	.align	4
        /*0000*/ 	.byte	0x02, 0x09, 0x00, 0x00, 0x02, 0x02, 0x01, 0x00, 0x02, 0x05, 0x05, 0x00, 0x03, 0x07, 0x01, 0x01
        /*0010*/ 	.byte	0x02, 0x03, 0x00, 0x00, 0x02, 0x06, 0x01, 0x00, 0x04, 0x0b, 0x08, 0x00, 0x09, 0x00, 0x00, 0x00
        /*0020*/ 	.byte	0x00, 0x00, 0x00, 0x00


//--------------------- .nv.info._Z4noopv         --------------------------
	.section	.nv.info._Z4noopv,"",@"SHT_CUDA_INFO"
	.sectionflags	@""
	.align	4


	//----- nvinfo : EIATTR_CUDA_API_VERSION
	.align		4
        /*0000*/ 	.byte	0x04, 0x37
        /*0002*/ 	.short	(.L_7 - .L_6)
.L_6:
        /*0004*/ 	.word	0x00000082


	//----- nvinfo : EIATTR_SPARSE_MMA_MASK
	.align		4
.L_7:
        /*0008*/ 	.byte	0x03, 0x50
        /*000a*/ 	.short	0x0000


	//----- nvinfo : EIATTR_MAXREG_COUNT
	.align		4
        /*000c*/ 	.byte	0x03, 0x1b
        /*000e*/ 	.short	0x00ff


	//----- nvinfo : EIATTR_MERCURY_ISA_VERSION
	.align		4
        /*0010*/ 	.byte	0x03, 0x5f
        /*0012*/ 	.short	0x0101


	//----- nvinfo : EIATTR_VRC_CTA_INIT_COUNT
	.align		4
        /*0014*/ 	.byte	0x02, 0x4a
	.zero		1
	.zero		1


	//----- nvinfo : EIATTR_EXIT_INSTR_OFFSETS
	.align		4
        /*0018*/ 	.byte	0x04, 0x1c
        /*001a*/ 	.short	(.L_9 - .L_8)


	//   ....[0]....
.L_8:
        /*001c*/ 	.word	0x00000010


	//----- nvinfo : EIATTR_SW_WAR
	.align		4
.L_9:
        /*0020*/ 	.byte	0x04, 0x36
        /*0022*/ 	.short	(.L_11 - .L_10)
.L_10:
        /*0024*/ 	.word	0x00000008
.L_11:


//--------------------- .nv.callgraph             --------------------------
	.section	.nv.callgraph,"",@"SHT_CUDA_CALLGRAPH"
	.align	4
	.sectionentsize	8
	.align		4
        /*0000*/ 	.word	0x00000000
	.align		4
        /*0004*/ 	.word	0xffffffff
	.align		4
        /*0008*/ 	.word	0x00000000
	.align		4
        /*000c*/ 	.word	0xfffffffe
	.align		4
        /*0010*/ 	.word	0x00000000
	.align		4
        /*0014*/ 	.word	0xfffffffd
	.align		4
        /*0018*/ 	.word	0x00000000
	.align		4
        /*001c*/ 	.word	0xfffffffc


//--------------------- .text._Z4noopv            --------------------------
	.section	.text._Z4noopv,"ax",@progbits
	.align	128
        .global         _Z4noopv
        .type           _Z4noopv,@function
        .size           _Z4noopv,(.L_x_1 - _Z4noopv)
        .other          _Z4noopv,@"STO_CUDA_ENTRY STV_DEFAULT"
_Z4noopv:
.text._Z4noopv:
[----:B------:R-:W-:Y:S01]  /*0000*/  LDC R1, c[0x0][0x37c] ;  /* 0x0000df00ff017b82 */ /* 0x000fe20000000800 */
[----:B------:R-:W-:Y:S05]  /*0010*/  EXIT ;  /* 0x000000000000794d */ /* 0x000fea0003800000 */
.L_x_0:
[----:B------:R-:W-:-:S00]  /*0020*/  BRA `(.L_x_0) ;  /* 0xfffffffc00fc7947 */ /* 0x000fc0000383ffff */
[----:B------:R-:W-:-:S00]  /*0030*/  NOP ;  /* 0x0000000000007918 */ /* 0x000fc00000000000 */
        /* <DEDUP_REMOVED lines=12> */
.L_x_1:


//--------------------- .nv.shared.reserved.0     --------------------------
	.section	.nv.shared.reserved.0,"aw",@nobits
	.weak		__nv_reservedSMEM_offset_0_alias
	.size		__nv_reservedSMEM_offset_0_alias, 0, 64
	.other		__nv_reservedSMEM_offset_0_alias,@"STO_CUDA_RESERVED_SHARED STV_DEFAULT"
__nv_reservedSMEM_offset_0_alias:
	.zero		0
	.zero		64


//--------------------- .nv.constant0._Z4noopv    --------------------------
	.section	.nv.constant0._Z4noopv,"a",@progbits
	.sectionflags	@""
	.align	4
.nv.constant0._Z4noopv:
	.zero		896


//--------------------- SYMBOLS --------------------------

	.type		.nv.reservedSmem.offset0,@object
	.size		.nv.reservedSmem.offset0,0x4
